//
// Generated by NVIDIA NVVM Compiler
//
// Compiler Build ID: CL-36424714
// Cuda compilation tools, release 13.0, V13.0.88
// Based on NVVM 20.0.0
//

.version 9.0
.target sm_100
.address_size 64

	// .globl	_Z25unique_gid_calculation_2DPi
.extern .func  (.param .b32 func_retval0) vprintf
(
	.param .b64 vprintf_param_0,
	.param .b64 vprintf_param_1
)
;
.global .align 1 .b8 $str[71] = {98, 108, 111, 99, 107, 73, 100, 120, 46, 120, 32, 58, 32, 37, 100, 44, 32, 98, 108, 111, 99, 107, 73, 100, 120, 46, 121, 32, 58, 32, 37, 100, 32, 116, 104, 114, 101, 97, 100, 73, 100, 120, 32, 58, 32, 37, 100, 44, 32, 103, 105, 100, 32, 58, 32, 37, 100, 32, 118, 97, 108, 117, 101, 32, 58, 32, 37, 100, 32, 10};

.visible .entry _Z25unique_gid_calculation_2DPi(
	.param .u64 .ptr .align 1 _Z25unique_gid_calculation_2DPi_param_0
)
{
	.local .align 8 .b8 	__local_depot0[24];
	.reg .b64 	%SP;
	.reg .b64 	%SPL;
	.reg .b32 	%r<11>;
	.reg .b64 	%rd<9>;

	mov.u64 	%SPL, __local_depot0;
	cvta.local.u64 	%SP, %SPL;
	ld.param.u64 	%rd1, [_Z25unique_gid_calculation_2DPi_param_0];
	cvta.to.global.u64 	%rd2, %rd1;
	add.u64 	%rd3, %SP, 0;
	add.u64 	%rd4, %SPL, 0;
	mov.u32 	%r1, %tid.x;
	mov.u32 	%r2, %ctaid.x;
	mov.u32 	%r3, %ntid.x;
	mov.u32 	%r4, %nctaid.x;
	mov.u32 	%r5, %ctaid.y;
	mad.lo.s32 	%r6, %r5, %r4, %r2;
	mad.lo.s32 	%r7, %r6, %r3, %r1;
	mul.wide.s32 	%rd5, %r7, 4;
	add.s64 	%rd6, %rd2, %rd5;
	ld.global.u32 	%r8, [%rd6];
	st.local.v2.u32 	[%rd4], {%r2, %r5};
	st.local.v2.u32 	[%rd4+8], {%r1, %r7};
	st.local.u32 	[%rd4+16], %r8;
	mov.u64 	%rd7, $str;
	cvta.global.u64 	%rd8, %rd7;
	{ // callseq 0, 0
	.param .b64 param0;
	st.param.b64 	[param0], %rd8;
	.param .b64 param1;
	st.param.b64 	[param1], %rd3;
	.param .b32 retval0;
	call.uni (retval0), 
	vprintf, 
	(
	param0, 
	param1
	);
	ld.param.b32 	%r9, [retval0];
	} // callseq 0
	ret;

}


// ===== COMPILED SASS (sm_100) =====

	.target	sm_100

	.elftype	@"ET_EXEC"


//--------------------- .note.nv.tkinfo           --------------------------
	.section	.note.nv.tkinfo,"",@"SHT_NOTE"
	.sectionflags	@"SHF_NOTE_NV_TKINFO"
	.tkinfo
        /*0018*/ 	.word	0x00000002
        /*0030*/ 	.string	""
        /*0030*/ 	.string	"ptxas"
        /*0030*/ 	.string	"Cuda compilation tools, release 13.0, V13.0.88"
        /*0030*/ 	.string	"Build cuda_13.0.r13.0/compiler.36424714_0"
        /*0030*/ 	.string	"-arch sm_100 -m 64 "



//--------------------- .note.nv.cuinfo           --------------------------
	.section	.note.nv.cuinfo,"",@"SHT_NOTE"
	.sectionflags	@"SHF_NOTE_NV_CUINFO"
        /*0018*/ 	.short	0x0002
        /*001a*/ 	.short	0x0064
        /*001c*/ 	.short	0x0082
	.zero		2


//--------------------- .nv.info                  --------------------------
	.section	.nv.info,"",@"SHT_CUDA_INFO"
	.align	4


	//----- nvinfo : EIATTR_REGCOUNT
	.align		4
        /*0000*/ 	.byte	0x04, 0x2f
        /*0002*/ 	.short	(.L_2 - .L_1)
	.align		4
.L_1:
        /*0004*/ 	.word	index@(_Z25unique_gid_calculation_2DPi)
        /*0008*/ 	.word	0x00000018


	//----- nvinfo : EIATTR_FRAME_SIZE
	.align		4
.L_2:
        /*000c*/ 	.byte	0x04, 0x11
        /*000e*/ 	.short	(.L_4 - .L_3)
	.align		4
.L_3:
        /*0010*/ 	.word	index@(_Z25unique_gid_calculation_2DPi)
        /*0014*/ 	.word	0x00000018


	//----- nvinfo : EIATTR_MIN_STACK_SIZE
	.align		4
.L_4:
        /*0018*/ 	.byte	0x04, 0x12
        /*001a*/ 	.short	(.L_6 - .L_5)
	.align		4
.L_5:
        /*001c*/ 	.word	index@(_Z25unique_gid_calculation_2DPi)
        /*0020*/ 	.word	0x00000018
.L_6:


//--------------------- .nv.compat                --------------------------
	.section	.nv.compat,"",@"SHT_CUDA_COMPAT_INFO"
	.align	4
        /*0000*/ 	.byte	0x02, 0x09, 0x00, 0x00, 0x02, 0x02, 0x01, 0x00, 0x02, 0x05, 0x05, 0x00, 0x03, 0x07, 0x01, 0x01
        /*0010*/ 	.byte	0x02, 0x03, 0x00, 0x00, 0x02, 0x06, 0x01, 0x00, 0x04, 0x0b, 0x08, 0x00, 0x09, 0x00, 0x00, 0x00
        /*0020*/ 	.byte	0x00, 0x00, 0x00, 0x00


//--------------------- .nv.info._Z25unique_gid_calculation_2DPi --------------------------
	.section	.nv.info._Z25unique_gid_calculation_2DPi,"",@"SHT_CUDA_INFO"
	.sectionflags	@""
	.align	4


	//----- nvinfo : EIATTR_CUDA_API_VERSION
	.align		4
        /*0000*/ 	.byte	0x04, 0x37
        /*0002*/ 	.short	(.L_8 - .L_7)
.L_7:
        /*0004*/ 	.word	0x00000082


	//----- nvinfo : EIATTR_KPARAM_INFO
	.align		4
.L_8:
        /*0008*/ 	.byte	0x04, 0x17
        /*000a*/ 	.short	(.L_10 - .L_9)
.L_9:
        /*000c*/ 	.word	0x00000000
        /*0010*/ 	.short	0x0000
        /*0012*/ 	.short	0x0000
        /*0014*/ 	.byte	0x00, 0xf5, 0x21, 0x00


	//----- nvinfo : EIATTR_SPARSE_MMA_MASK
	.align		4
.L_10:
        /*0018*/ 	.byte	0x03, 0x50
        /*001a*/ 	.short	0x0000


	//----- nvinfo : EIATTR_MAXREG_COUNT
	.align		4
        /*001c*/ 	.byte	0x03, 0x1b
        /*001e*/ 	.short	0x00ff


	//----- nvinfo : EIATTR_EXTERNS
	.align		4
        /*0020*/ 	.byte	0x04, 0x0f
        /*0022*/ 	.short	(.L_12 - .L_11)


	//   ....[0]....
	.align		4
.L_11:
        /*0024*/ 	.word	index@(vprintf)


	//----- nvinfo : EIATTR_MERCURY_ISA_VERSION
	.align		4
.L_12:
        /*0028*/ 	.byte	0x03, 0x5f
        /*002a*/ 	.short	0x0101


	//----- nvinfo : EIATTR_VRC_CTA_INIT_COUNT
	.align		4
        /*002c*/ 	.byte	0x02, 0x4a
	.zero		1
	.zero		1


	//----- nvinfo : EIATTR_SYSCALL_OFFSETS
	.align		4
        /*0030*/ 	.byte	0x04, 0x46
        /*0032*/ 	.short	(.L_14 - .L_13)


	//   ....[0]....
.L_13:
        /*0034*/ 	.word	0x000001a0


	//----- nvinfo : EIATTR_EXIT_INSTR_OFFSETS
	.align		4
.L_14:
        /*0038*/ 	.byte	0x04, 0x1c
        /*003a*/ 	.short	(.L_16 - .L_15)


	//   ....[0]....
.L_15:
        /*003c*/ 	.word	0x000001b0


	//----- nvinfo : EIATTR_CBANK_PARAM_SIZE
	.align		4
.L_16:
        /*0040*/ 	.byte	0x03, 0x19
        /*0042*/ 	.short	0x0008


	//----- nvinfo : EIATTR_PARAM_CBANK
	.align		4
        /*0044*/ 	.byte	0x04, 0x0a
        /*0046*/ 	.short	(.L_18 - .L_17)
	.align		4
.L_17:
        /*0048*/ 	.word	index@(.nv.constant0._Z25unique_gid_calculation_2DPi)
        /*004c*/ 	.short	0x0380
        /*004e*/ 	.short	0x0008


	//----- nvinfo : EIATTR_SW_WAR
	.align		4
.L_18:
        /*0050*/ 	.byte	0x04, 0x36
        /*0052*/ 	.short	(.L_20 - .L_19)
.L_19:
        /*0054*/ 	.word	0x00000008
.L_20:


//--------------------- .nv.callgraph             --------------------------
	.section	.nv.callgraph,"",@"SHT_CUDA_CALLGRAPH"
	.align	4
	.sectionentsize	8
	.align		4
        /*0000*/ 	.word	0x00000000
	.align		4
        /*0004*/ 	.word	0xffffffff
	.align		4
        /*0008*/ 	.word	index@(_Z25unique_gid_calculation_2DPi)
	.align		4
        /*000c*/ 	.word	index@(vprintf)
	.align		4
        /*0010*/ 	.word	0x00000000
	.align		4
        /*0014*/ 	.word	0xfffffffe
	.align		4
        /*0018*/ 	.word	0x00000000
	.align		4
        /*001c*/ 	.word	0xfffffffd
	.align		4
        /*0020*/ 	.word	0x00000000
	.align		4
        /*0024*/ 	.word	0xfffffffc


//--------------------- .nv.constant4             --------------------------
	.section	.nv.constant4,"a",@progbits
	.align	8
	.align		8
.nv.constant4:
        /*0000*/ 	.dword	vprintf
	.align		8
        /*0008*/ 	.dword	$str


//--------------------- .text._Z25unique_gid_calculation_2DPi --------------------------
	.section	.text._Z25unique_gid_calculation_2DPi,"ax",@progbits
	.align	128
        .global         _Z25unique_gid_calculation_2DPi
        .type           _Z25unique_gid_calculation_2DPi,@function
        .size           _Z25unique_gid_calculation_2DPi,(.L_x_2 - _Z25unique_gid_calculation_2DPi)
        .other          _Z25unique_gid_calculation_2DPi,@"STO_CUDA_ENTRY STV_DEFAULT"
_Z25unique_gid_calculation_2DPi:
.text._Z25unique_gid_calculation_2DPi:
[----:B------:R-:W0:Y:S01]  /*0000*/  LDC R1, c[0x0][0x37c] ;  /* 0x0000df00ff017b82 */ /* 0x000e220000000800 */
[----:B------:R-:W1:Y:S01]  /*0010*/  S2R R12, SR_CTAID.X ;  /* 0x00000000000c7919 */ /* 0x000e620000002500 */
[----:B------:R-:W2:Y:S06]  /*0020*/  LDCU UR6, c[0x0][0x2fc] ;  /* 0x00005f80ff0677ac */ /* 0x000eac0008000800 */
[----:B------:R-:W3:Y:S01]  /*0030*/  LDC.64 R2, c[0x0][0x380] ;  /* 0x0000e000ff027b82 */ /* 0x000ee20000000a00 */
[----:B0-----:R-:W-:Y:S01]  /*0040*/  VIADD R1, R1, 0xffffffe8 ;  /* 0xffffffe801017836 */ /* 0x001fe20000000000 */
[----:B------:R-:W1:Y:S01]  /*0050*/  S2R R13, SR_CTAID.Y ;  /* 0x00000000000d7919 */ /* 0x000e620000002600 */
[----:B------:R-:W0:Y:S01]  /*0060*/  LDCU UR7, c[0x0][0x360] ;  /* 0x00006c00ff0777ac */ /* 0x000e220008000800 */
[----:B------:R-:W0:Y:S01]  /*0070*/  S2R R10, SR_TID.X ;  /* 0x00000000000a7919 */ /* 0x000e220000002100 */
[----:B------:R-:W1:Y:S01]  /*0080*/  LDCU UR8, c[0x0][0x370] ;  /* 0x00006e00ff0877ac */ /* 0x000e620008000800 */
[----:B------:R-:W4:Y:S01]  /*0090*/  LDCU.64 UR4, c[0x0][0x358] ;  /* 0x00006b00ff0477ac */ /* 0x000f220008000a00 */
[----:B-1----:R-:W-:Y:S01]  /*00a0*/  IMAD R11, R13, UR8, R12 ;  /* 0x000000080d0b7c24 */ /* 0x002fe2000f8e020c */
[----:B------:R-:W-:Y:S01]  /*00b0*/  MOV R0, 0x0 ;  /* 0x0000000000007802 */ /* 0x000fe20000000f00 */
[----:B------:R1:W-:Y:S01]  /*00c0*/  STL.64 [R1], R12 ;  /* 0x0000000c01007387 */ /* 0x0003e20000100a00 */
[----:B------:R-:W5:Y:S01]  /*00d0*/  LDCU.64 UR8, c[0x4][0x8] ;  /* 0x01000100ff0877ac */ /* 0x000f620008000a00 */
[----:B0-----:R-:W-:-:S04]  /*00e0*/  IMAD R11, R11, UR7, R10 ;  /* 0x000000070b0b7c24 */ /* 0x001fc8000f8e020a */
[----:B---3--:R-:W-:-:S06]  /*00f0*/  IMAD.WIDE R2, R11, 0x4, R2 ;  /* 0x000000040b027825 */ /* 0x008fcc00078e0202 */
[----:B----4-:R-:W3:Y:S01]  /*0100*/  LDG.E R2, desc[UR4][R2.64] ;  /* 0x0000000402027981 */ /* 0x010ee2000c1e1900 */
[----:B------:R-:W0:Y:S01]  /*0110*/  LDCU UR4, c[0x0][0x2f8] ;  /* 0x00005f00ff0477ac */ /* 0x000e220008000800 */
[----:B------:R1:W4:Y:S02]  /*0120*/  LDC.64 R8, c[0x4][R0] ;  /* 0x0100000000087b82 */ /* 0x0003240000000a00 */
[----:B------:R1:W-:Y:S01]  /*0130*/  STL.64 [R1+0x8], R10 ;  /* 0x0000080a01007387 */ /* 0x0003e20000100a00 */
[----:B-----5:R-:W-:Y:S01]  /*0140*/  IMAD.U32 R4, RZ, RZ, UR8 ;  /* 0x00000008ff047e24 */ /* 0x020fe2000f8e00ff */
[----:B------:R-:W-:Y:S02]  /*0150*/  MOV R5, UR9 ;  /* 0x0000000900057c02 */ /* 0x000fe40008000f00 */
[----:B0-----:R-:W-:-:S04]  /*0160*/  IADD3 R6, P0, PT, R1, UR4, RZ ;  /* 0x0000000401067c10 */ /* 0x001fc8000ff1e0ff */
[----:B--2---:R-:W-:Y:S01]  /*0170*/  IADD3.X R7, PT, PT, RZ, UR6, RZ, P0, !PT ;  /* 0x00000006ff077c10 */ /* 0x004fe200087fe4ff */
[----:B---34-:R1:W-:Y:S08]  /*0180*/  STL [R1+0x10], R2 ;  /* 0x0000100201007387 */ /* 0x0183f00000100800 */
[----:B------:R-:W-:-:S07]  /*0190*/  LEPC R20, `(.L_x_0) ;  /* 0x000000001014794e */ /* 0x000fce0000000000 */
[----:B-1----:R-:W-:Y:S05]  /*01a0*/  CALL.ABS.NOINC R8 ;  /* 0x0000000008007343 */ /* 0x002fea0003c00000 */
.L_x_0:
[----:B------:R-:W-:Y:S05]  /*01b0*/  EXIT ;  /* 0x000000000000794d */ /* 0x000fea0003800000 */
.L_x_1:
[----:B------:R-:W-:-:S00]  /*01c0*/  BRA `(.L_x_1) ;  /* 0xfffffffc00fc7947 */ /* 0x000fc0000383ffff */
[----:B------:R-:W-:-:S00]  /*01d0*/  NOP ;  /* 0x0000000000007918 */ /* 0x000fc00000000000 */
        /* <DEDUP_REMOVED lines=10> */
.L_x_2:


//--------------------- .nv.global.init           --------------------------
	.section	.nv.global.init,"aw",@progbits
.nv.global.init:
	.type		$str,@object
	.size		$str,(.L_0 - $str)
$str:
        /*0000*/ 	.byte	0x62, 0x6c, 0x6f, 0x63, 0x6b, 0x49, 0x64, 0x78, 0x2e, 0x78, 0x20, 0x3a, 0x20, 0x25, 0x64, 0x2c
        /*0010*/ 	.byte	0x20, 0x62, 0x6c, 0x6f, 0x63, 0x6b, 0x49, 0x64, 0x78, 0x2e, 0x79, 0x20, 0x3a, 0x20, 0x25, 0x64
        /*0020*/ 	.byte	0x20, 0x74, 0x68, 0x72, 0x65, 0x61, 0x64, 0x49, 0x64, 0x78, 0x20, 0x3a, 0x20, 0x25, 0x64, 0x2c
        /*0030*/ 	.byte	0x20, 0x67, 0x69, 0x64, 0x20, 0x3a, 0x20, 0x25, 0x64, 0x20, 0x76, 0x61, 0x6c, 0x75, 0x65, 0x20
        /*0040*/ 	.byte	0x3a, 0x20, 0x25, 0x64, 0x20, 0x0a, 0x00
.L_0:


//--------------------- .nv.shared.reserved.0     --------------------------
	.section	.nv.shared.reserved.0,"aw",@nobits
	.weak		__nv_reservedSMEM_offset_0_alias
	.size		__nv_reservedSMEM_offset_0_alias, 0, 64
	.other		__nv_reservedSMEM_offset_0_alias,@"STO_CUDA_RESERVED_SHARED STV_DEFAULT"
__nv_reservedSMEM_offset_0_alias:
	.zero		0
	.zero		64


//--------------------- .nv.constant0._Z25unique_gid_calculation_2DPi --------------------------
	.section	.nv.constant0._Z25unique_gid_calculation_2DPi,"a",@progbits
	.sectionflags	@""
	.align	4
.nv.constant0._Z25unique_gid_calculation_2DPi:
	.zero		904


//--------------------- SYMBOLS --------------------------

	.type		.nv.reservedSmem.offset0,@object
	.size		.nv.reservedSmem.offset0,0x4
	.type		vprintf,@function
